	.headerflags	@"EF_CUDA_TEXMODE_UNIFIED EF_CUDA_64BIT_ADDRESS EF_CUDA_ACCELERATORS EF_CUDA_SM90 EF_CUDA_VIRTUAL_SM(EF_CUDA_SM90)"
	.elftype	@"ET_EXEC"


//--------------------- .nv.info                  --------------------------
	.section	.nv.info,"",@"SHT_CUDA_INFO"
	.align	4


	//----- nvinfo : EIATTR_REGCOUNT
	.align		4
        /*0000*/ 	.byte	0x04, 0x2f
        /*0002*/ 	.short	(.L_3 - .L_2)
	.align		4
.L_2:
        /*0004*/ 	.word	index@(triton_poi_fused__native_batch_norm_legit_no_training_relu_18)
        /*0008*/ 	.word	0x00000016


	//----- nvinfo : EIATTR_MIN_STACK_SIZE
	.align		4
.L_3:
        /*000c*/ 	.byte	0x04, 0x12
        /*000e*/ 	.short	(.L_5 - .L_4)
	.align		4
.L_4:
        /*0010*/ 	.word	index@(triton_poi_fused__native_batch_norm_legit_no_training_relu_18)
        /*0014*/ 	.word	0x00000000


	//----- nvinfo : EIATTR_FRAME_SIZE
	.align		4
.L_5:
        /*0018*/ 	.byte	0x04, 0x11
        /*001a*/ 	.short	(.L_7 - .L_6)
	.align		4
.L_6:
        /*001c*/ 	.word	index@(triton_poi_fused__native_batch_norm_legit_no_training_relu_18)
        /*0020*/ 	.word	0x00000000


	//----- nvinfo : EIATTR_MIN_STACK_SIZE
	.align		4
.L_7:
        /*0024*/ 	.byte	0x04, 0x12
        /*0026*/ 	.short	(.L_9 - .L_8)
	.align		4
.L_8:
        /*0028*/ 	.word	index@(triton_poi_fused__native_batch_norm_legit_no_training_relu_18)
        /*002c*/ 	.word	0x00000000
.L_9:


//--------------------- .nv.info.triton_poi_fused__native_batch_norm_legit_no_training_relu_18 --------------------------
	.section	.nv.info.triton_poi_fused__native_batch_norm_legit_no_training_relu_18,"",@"SHT_CUDA_INFO"
	.sectionflags	@""
	.align	4


	//----- nvinfo : EIATTR_CUDA_API_VERSION
	.align		4
        /*0000*/ 	.byte	0x04, 0x37
        /*0002*/ 	.short	(.L_11 - .L_10)
.L_10:
        /*0004*/ 	.word	0x0000007c


	//----- nvinfo : EIATTR_KPARAM_INFO
	.align		4
.L_11:
        /*0008*/ 	.byte	0x04, 0x17
        /*000a*/ 	.short	(.L_13 - .L_12)
.L_12:
        /*000c*/ 	.word	0x00000000
        /*0010*/ 	.short	0x0006
        /*0012*/ 	.short	0x0030
        /*0014*/ 	.byte	0x00, 0xf0, 0x11, 0x00


	//----- nvinfo : EIATTR_KPARAM_INFO
	.align		4
.L_13:
        /*0018*/ 	.byte	0x04, 0x17
        /*001a*/ 	.short	(.L_15 - .L_14)
.L_14:
        /*001c*/ 	.word	0x00000000
        /*0020*/ 	.short	0x0005
        /*0022*/ 	.short	0x0028
        /*0024*/ 	.byte	0x00, 0xf4, 0x21, 0x00


	//----- nvinfo : EIATTR_KPARAM_INFO
	.align		4
.L_15:
        /*0028*/ 	.byte	0x04, 0x17
        /*002a*/ 	.short	(.L_17 - .L_16)
.L_16:
        /*002c*/ 	.word	0x00000000
        /*0030*/ 	.short	0x0004
        /*0032*/ 	.short	0x0020
        /*0034*/ 	.byte	0x00, 0xf4, 0x21, 0x00


	//----- nvinfo : EIATTR_KPARAM_INFO
	.align		4
.L_17:
        /*0038*/ 	.byte	0x04, 0x17
        /*003a*/ 	.short	(.L_19 - .L_18)
.L_18:
        /*003c*/ 	.word	0x00000000
        /*0040*/ 	.short	0x0003
        /*0042*/ 	.short	0x0018
        /*0044*/ 	.byte	0x00, 0xf4, 0x21, 0x00


	//----- nvinfo : EIATTR_KPARAM_INFO
	.align		4
.L_19:
        /*0048*/ 	.byte	0x04, 0x17
        /*004a*/ 	.short	(.L_21 - .L_20)
.L_20:
        /*004c*/ 	.word	0x00000000
        /*0050*/ 	.short	0x0002
        /*0052*/ 	.short	0x0010
        /*0054*/ 	.byte	0x00, 0xf4, 0x21, 0x00


	//----- nvinfo : EIATTR_KPARAM_INFO
	.align		4
.L_21:
        /*0058*/ 	.byte	0x04, 0x17
        /*005a*/ 	.short	(.L_23 - .L_22)
.L_22:
        /*005c*/ 	.word	0x00000000
        /*0060*/ 	.short	0x0001
        /*0062*/ 	.short	0x0008
        /*0064*/ 	.byte	0x00, 0xf4, 0x21, 0x00


	//----- nvinfo : EIATTR_KPARAM_INFO
	.align		4
.L_23:
        /*0068*/ 	.byte	0x04, 0x17
        /*006a*/ 	.short	(.L_25 - .L_24)
.L_24:
        /*006c*/ 	.word	0x00000000
        /*0070*/ 	.short	0x0000
        /*0072*/ 	.short	0x0000
        /*0074*/ 	.byte	0x00, 0xf4, 0x21, 0x00


	//----- nvinfo : EIATTR_SPARSE_MMA_MASK
	.align		4
.L_25:
        /*0078*/ 	.byte	0x03, 0x50
        /*007a*/ 	.short	0x0000


	//----- nvinfo : EIATTR_MAXREG_COUNT
	.align		4
        /*007c*/ 	.byte	0x03, 0x1b
        /*007e*/ 	.short	0x00ff


	//----- nvinfo : EIATTR_EXIT_INSTR_OFFSETS
	.align		4
        /*0080*/ 	.byte	0x04, 0x1c
        /*0082*/ 	.short	(.L_27 - .L_26)


	//   ....[0]....
.L_26:
        /*0084*/ 	.word	0x00000480


	//   ....[1]....
        /*0088*/ 	.word	0x000004a0


	//----- nvinfo : EIATTR_REQNTID
	.align		4
.L_27:
        /*008c*/ 	.byte	0x04, 0x10
        /*008e*/ 	.short	(.L_29 - .L_28)
.L_28:
        /*0090*/ 	.word	0x00000080
        /*0094*/ 	.word	0x00000001
        /*0098*/ 	.word	0x00000001


	//----- nvinfo : EIATTR_CBANK_PARAM_SIZE
	.align		4
.L_29:
        /*009c*/ 	.byte	0x03, 0x19
        /*009e*/ 	.short	0x0034


	//----- nvinfo : EIATTR_PARAM_CBANK
	.align		4
        /*00a0*/ 	.byte	0x04, 0x0a
        /*00a2*/ 	.short	(.L_31 - .L_30)
	.align		4
.L_30:
        /*00a4*/ 	.word	index@(.nv.constant0.triton_poi_fused__native_batch_norm_legit_no_training_relu_18)
        /*00a8*/ 	.short	0x0210
        /*00aa*/ 	.short	0x0034


	//----- nvinfo : EIATTR_SW_WAR
	.align		4
.L_31:
        /*00ac*/ 	.byte	0x04, 0x36
        /*00ae*/ 	.short	(.L_33 - .L_32)
.L_32:
        /*00b0*/ 	.word	0x00000008
.L_33:


//--------------------- .nv.callgraph             --------------------------
	.section	.nv.callgraph,"",@"SHT_CUDA_CALLGRAPH"
	.align	4
	.sectionentsize	8
	.align		4
        /*0000*/ 	.word	0x00000000
	.align		4
        /*0004*/ 	.word	0xffffffff
	.align		4
        /*0008*/ 	.word	0x00000000
	.align		4
        /*000c*/ 	.word	0xfffffffe
	.align		4
        /*0010*/ 	.word	0x00000000
	.align		4
        /*0014*/ 	.word	0xfffffffd
	.align		4
        /*0018*/ 	.word	0x00000000
	.align		4
        /*001c*/ 	.word	0xfffffffc


//--------------------- .nv.constant4             --------------------------
	.section	.nv.constant4,"a",@progbits
	.align	8
	.align		8
.nv.constant4:
        /*0000*/ 	.dword	_$_str
	.align		8
        /*0008*/ 	.dword	_$_str_$_2


//--------------------- .text.triton_poi_fused__native_batch_norm_legit_no_training_relu_18 --------------------------
	.section	.text.triton_poi_fused__native_batch_norm_legit_no_training_relu_18,"ax",@progbits
	.align	128
        .global         triton_poi_fused__native_batch_norm_legit_no_training_relu_18
        .type           triton_poi_fused__native_batch_norm_legit_no_training_relu_18,@function
        .size           triton_poi_fused__native_batch_norm_legit_no_training_relu_18,(.L_x_1 - triton_poi_fused__native_batch_norm_legit_no_training_relu_18)
        .other          triton_poi_fused__native_batch_norm_legit_no_training_relu_18,@"STO_CUDA_ENTRY STV_DEFAULT"
triton_poi_fused__native_batch_norm_legit_no_training_relu_18:
.text.triton_poi_fused__native_batch_norm_legit_no_training_relu_18:
[----:B------:R-:W0:Y:S01]  /*0000*/  LDC R1, c[0x0][0x28] ;  /* 0x00000a00ff017b82 */ /* 0x000e220000000800 */
[----:B------:R-:W1:Y:S07]  /*0010*/  S2R R0, SR_TID.X ;  /* 0x0000000000007919 */ /* 0x000e6e0000002100 */
[----:B------:R-:W2:Y:S01]  /*0020*/  LDC.64 R8, c[0x0][0x220] ;  /* 0x00008800ff087b82 */ /* 0x000ea20000000a00 */
[----:B------:R-:W-:Y:S01]  /*0030*/  ULDC.64 UR4, c[0x0][0x208] ;  /* 0x0000820000047ab9 */ /* 0x000fe20000000a00 */
[----:B------:R-:W3:Y:S06]  /*0040*/  S2R R3, SR_CTAID.X ;  /* 0x0000000000037919 */ /* 0x000eec0000002500 */
[----:B------:R-:W4:Y:S08]  /*0050*/  LDC.64 R14, c[0x0][0x218] ;  /* 0x00008600ff0e7b82 */ /* 0x000f300000000a00 */
[----:B------:R-:W5:Y:S08]  /*0060*/  LDC.64 R12, c[0x0][0x210] ;  /* 0x00008400ff0c7b82 */ /* 0x000f700000000a00 */
[----:B------:R-:W2:Y:S01]  /*0070*/  LDC.64 R16, c[0x0][0x228] ;  /* 0x00008a00ff107b82 */ /* 0x000ea20000000a00 */
[----:B-1----:R-:W-:-:S07]  /*0080*/  SHF.L.U32 R0, R0, 0x1, RZ ;  /* 0x0000000100007819 */ /* 0x002fce00000006ff */
[----:B------:R-:W1:Y:S01]  /*0090*/  LDC.64 R18, c[0x0][0x230] ;  /* 0x00008c00ff127b82 */ /* 0x000e620000000a00 */
[----:B------:R-:W-:-:S04]  /*00a0*/  LOP3.LUT R0, R0, 0xfe, RZ, 0xc0, !PT ;  /* 0x000000fe00007812 */ /* 0x000fc800078ec0ff */
[----:B---3--:R-:W-:-:S04]  /*00b0*/  LEA R0, R3, R0, 0x8 ;  /* 0x0000000003007211 */ /* 0x008fc800078e40ff */
[C---:B------:R-:W-:Y:S01]  /*00c0*/  ISETP.GE.AND P0, PT, R0.reuse, 0x6c00, PT ;  /* 0x00006c000000780c */ /* 0x040fe20003f06270 */
[----:B------:R-:W-:-:S05]  /*00d0*/  IMAD.HI R2, R0, 0x38e38e39, RZ ;  /* 0x38e38e3900027827 */ /* 0x000fca00078e02ff */
[----:B------:R-:W-:-:S04]  /*00e0*/  SHF.R.U32.HI R3, RZ, 0x1f, R2 ;  /* 0x0000001fff037819 */ /* 0x000fc80000011602 */
[----:B------:R-:W-:-:S05]  /*00f0*/  LEA.HI.SX32 R3, R2, R3, 0x1d ;  /* 0x0000000302037211 */ /* 0x000fca00078feaff */
[----:B------:R-:W-:-:S05]  /*0100*/  IMAD.HI R2, R3, 0x2aaaaaab, RZ ;  /* 0x2aaaaaab03027827 */ /* 0x000fca00078e02ff */
[----:B------:R-:W-:-:S04]  /*0110*/  SHF.R.U32.HI R5, RZ, 0x1f, R2 ;  /* 0x0000001fff057819 */ /* 0x000fc80000011602 */
[----:B------:R-:W-:Y:S02]  /*0120*/  LEA.HI R2, R2, R5, RZ, 0x1b ;  /* 0x0000000502027211 */ /* 0x000fe400078fd8ff */
[----:B------:R-:W-:-:S03]  /*0130*/  CS2R R4, SRZ ;  /* 0x0000000000047805 */ /* 0x000fc6000001ff00 */
[----:B------:R-:W-:-:S04]  /*0140*/  IMAD R11, R2, -0xc0, R3 ;  /* 0xffffff40020b7824 */ /* 0x000fc800078e0203 */
[----:B--2---:R-:W-:-:S05]  /*0150*/  IMAD.WIDE R8, R11, 0x4, R8 ;  /* 0x000000040b087825 */ /* 0x004fca00078e0208 */
[----:B------:R-:W2:Y:S04]  /*0160*/  @!P0 LDG.E.EL R4, desc[UR4][R8.64] ;  /* 0x0000000408048981 */ /* 0x000ea8000c2e1900 */
[----:B------:R3:W2:Y:S01]  /*0170*/  @!P0 LDG.E.EL R5, desc[UR4][R8.64] ;  /* 0x0000000408058981 */ /* 0x0006a2000c2e1900 */
[----:B------:R-:W-:Y:S02]  /*0180*/  CS2R R6, SRZ ;  /* 0x0000000000067805 */ /* 0x000fe4000001ff00 */
[----:B------:R-:W-:Y:S01]  /*0190*/  CS2R R2, SRZ ;  /* 0x0000000000027805 */ /* 0x000fe2000001ff00 */
[----:B----4-:R-:W-:-:S04]  /*01a0*/  IMAD.WIDE R14, R11, 0x4, R14 ;  /* 0x000000040b0e7825 */ /* 0x010fc800078e020e */
[----:B-----5:R-:W-:Y:S01]  /*01b0*/  IMAD.WIDE R12, R0, 0x4, R12 ;  /* 0x00000004000c7825 */ /* 0x020fe200078e020c */
[----:B------:R-:W4:Y:S01]  /*01c0*/  @!P0 LDG.E.EL R7, desc[UR4][R14.64] ;  /* 0x000000040e078981 */ /* 0x000f22000c2e1900 */
[----:B---3--:R-:W-:Y:S02]  /*01d0*/  CS2R R8, SRZ ;  /* 0x0000000000087805 */ /* 0x008fe4000001ff00 */
[C---:B0-----:R-:W-:Y:S01]  /*01e0*/  IMAD.WIDE R16, R11.reuse, 0x4, R16 ;  /* 0x000000040b107825 */ /* 0x041fe200078e0210 */
[----:B------:R0:W3:Y:S03]  /*01f0*/  @!P0 LDG.E.EL R6, desc[UR4][R14.64] ;  /* 0x000000040e068981 */ /* 0x0000e6000c2e1900 */
[----:B-1----:R-:W-:Y:S01]  /*0200*/  IMAD.WIDE R18, R11, 0x4, R18 ;  /* 0x000000040b127825 */ /* 0x002fe200078e0212 */
[----:B------:R1:W4:Y:S01]  /*0210*/  @!P0 LDG.E.64 R2, desc[UR4][R12.64] ;  /* 0x000000040c028981 */ /* 0x000322000c1e1b00 */
[----:B------:R-:W-:-:S03]  /*0220*/  CS2R R10, SRZ ;  /* 0x00000000000a7805 */ /* 0x000fc6000001ff00 */
[----:B------:R-:W5:Y:S04]  /*0230*/  @!P0 LDG.E.EL R9, desc[UR4][R18.64] ;  /* 0x0000000412098981 */ /* 0x000f68000c2e1900 */
[----:B------:R-:W5:Y:S04]  /*0240*/  @!P0 LDG.E.EL R10, desc[UR4][R16.64] ;  /* 0x00000004100a8981 */ /* 0x000f68000c2e1900 */
[----:B------:R-:W3:Y:S04]  /*0250*/  @!P0 LDG.E.EL R11, desc[UR4][R16.64] ;  /* 0x00000004100b8981 */ /* 0x000ee8000c2e1900 */
[----:B------:R-:W3:Y:S01]  /*0260*/  @!P0 LDG.E.EL R8, desc[UR4][R18.64] ;  /* 0x0000000412088981 */ /* 0x000ee2000c2e1900 */
[----:B0-----:R-:W-:Y:S01]  /*0270*/  HFMA2.MMA R14, -RZ, RZ, 1.625, 0 ;  /* 0x3e800000ff0e7435 */ /* 0x001fe200000001ff */
[----:B--2---:R-:W-:Y:S01]  /*0280*/  FADD R4, R4, 0.0010000000474974513054 ;  /* 0x3a83126f04047421 */ /* 0x004fe20000000000 */
[----:B------:R-:W-:-:S03]  /*0290*/  FADD R5, R5, 0.0010000000474974513054 ;  /* 0x3a83126f05057421 */ /* 0x000fc60000000000 */
[----:B-1----:R-:W0:Y:S08]  /*02a0*/  MUFU.SQRT R12, R4 ;  /* 0x00000004000c7308 */ /* 0x002e300000002000 */
[----:B------:R1:W2:Y:S01]  /*02b0*/  MUFU.SQRT R13, R5 ;  /* 0x00000005000d7308 */ /* 0x0002a20000002000 */
[C---:B0-----:R-:W-:Y:S02]  /*02c0*/  FSETP.GT.AND P1, PT, R12.reuse, 8.50705917302346158658e+37, PT ;  /* 0x7e8000000c00780b */ /* 0x041fe40003f24000 */
[----:B------:R-:W-:Y:S01]  /*02d0*/  FSETP.GEU.AND P3, PT, R12, 1.175494350822287508e-38, PT ;  /* 0x008000000c00780b */ /* 0x000fe20003f6e000 */
[----:B-1----:R-:W0:Y:S01]  /*02e0*/  LDC.64 R4, c[0x0][0x238] ;  /* 0x00008e00ff047b82 */ /* 0x002e220000000a00 */
[----:B--2---:R-:W-:-:S02]  /*02f0*/  FSETP.GT.AND P2, PT, R13, 8.50705917302346158658e+37, PT ;  /* 0x7e8000000d00780b */ /* 0x004fc40003f44000 */
[----:B------:R-:W-:-:S07]  /*0300*/  FSETP.GEU.AND P4, PT, R13, 1.175494350822287508e-38, PT ;  /* 0x008000000d00780b */ /* 0x000fce0003f8e000 */
[----:B------:R-:W-:-:S04]  /*0310*/  @P1 FMUL R12, R12, 0.25 ;  /* 0x3e8000000c0c1820 */ /* 0x000fc80000400000 */
[----:B------:R-:W-:Y:S01]  /*0320*/  @!P3 FMUL R12, R12, 16777216 ;  /* 0x4b8000000c0cb820 */ /* 0x000fe20000400000 */
[----:B------:R-:W-:-:S04]  /*0330*/  @P2 FMUL R13, R13, 0.25 ;  /* 0x3e8000000d0d2820 */ /* 0x000fc80000400000 */
[----:B------:R-:W-:Y:S01]  /*0340*/  @!P4 FMUL R13, R13, 16777216 ;  /* 0x4b8000000d0dc820 */ /* 0x000fe20000400000 */
[----:B------:R-:W1:Y:S01]  /*0350*/  MUFU.RCP R12, R12 ;  /* 0x0000000c000c7308 */ /* 0x000e620000001000 */
[----:B------:R-:W-:-:S07]  /*0360*/  FSEL R15, R14, 1, P1 ;  /* 0x3f8000000e0f7808 */ /* 0x000fce0000800000 */
[----:B------:R-:W2:Y:S01]  /*0370*/  MUFU.RCP R13, R13 ;  /* 0x0000000d000d7308 */ /* 0x000ea20000001000 */
[----:B------:R-:W-:Y:S01]  /*0380*/  FSEL R14, R14, 1, P2 ;  /* 0x3f8000000e0e7808 */ /* 0x000fe20001000000 */
[----:B------:R-:W-:-:S04]  /*0390*/  @!P3 FMUL R15, R15, 16777216 ;  /* 0x4b8000000f0fb820 */ /* 0x000fc80000400000 */
[----:B------:R-:W-:Y:S01]  /*03a0*/  @!P4 FMUL R14, R14, 16777216 ;  /* 0x4b8000000e0ec820 */ /* 0x000fe20000400000 */
[----:B----4-:R-:W-:Y:S01]  /*03b0*/  FADD R2, -R7, R2 ;  /* 0x0000000207027221 */ /* 0x010fe20000000100 */
[----:B---3--:R-:W-:Y:S01]  /*03c0*/  FADD R3, -R6, R3 ;  /* 0x0000000306037221 */ /* 0x008fe20000000100 */
[----:B-1----:R-:W-:Y:S01]  /*03d0*/  FMUL R15, R12, R15 ;  /* 0x0000000f0c0f7220 */ /* 0x002fe20000400000 */
[----:B--2---:R-:W-:-:S03]  /*03e0*/  FMUL R14, R13, R14 ;  /* 0x0000000e0d0e7220 */ /* 0x004fc60000400000 */
[----:B------:R-:W-:Y:S01]  /*03f0*/  FMUL R2, R2, R15 ;  /* 0x0000000f02027220 */ /* 0x000fe20000400000 */
[----:B------:R-:W-:-:S03]  /*0400*/  FMUL R3, R3, R14 ;  /* 0x0000000e03037220 */ /* 0x000fc60000400000 */
[----:B-----5:R-:W-:Y:S01]  /*0410*/  FFMA R2, R2, R10, R9 ;  /* 0x0000000a02027223 */ /* 0x020fe20000000009 */
[----:B------:R-:W-:-:S04]  /*0420*/  FFMA R3, R3, R11, R8 ;  /* 0x0000000b03037223 */ /* 0x000fc80000000008 */
[----:B------:R-:W-:Y:S02]  /*0430*/  FSETP.GEU.AND P1, PT, R2, RZ, PT ;  /* 0x000000ff0200720b */ /* 0x000fe40003f2e000 */
[C---:B------:R-:W-:Y:S01]  /*0440*/  FSETP.GEU.AND P2, PT, R3.reuse, RZ, PT ;  /* 0x000000ff0300720b */ /* 0x040fe20003f4e000 */
[----:B0-----:R-:W-:Y:S01]  /*0450*/  IMAD.WIDE R4, R0, 0x4, R4 ;  /* 0x0000000400047825 */ /* 0x001fe200078e0204 */
[----:B------:R-:W-:Y:S02]  /*0460*/  FSEL R2, R2, RZ, P1 ;  /* 0x000000ff02027208 */ /* 0x000fe40000800000 */
[----:B------:R-:W-:Y:S01]  /*0470*/  FSEL R3, R3, RZ, P2 ;  /* 0x000000ff03037208 */ /* 0x000fe20001000000 */
[----:B------:R-:W-:Y:S08]  /*0480*/  @P0 EXIT ;  /* 0x000000000000094d */ /* 0x000ff00003800000 */
[----:B------:R-:W-:Y:S01]  /*0490*/  STG.E.64 desc[UR4][R4.64], R2 ;  /* 0x0000000204007986 */ /* 0x000fe2000c101b04 */
[----:B------:R-:W-:Y:S05]  /*04a0*/  EXIT ;  /* 0x000000000000794d */ /* 0x000fea0003800000 */
.L_x_0:
[----:B------:R-:W-:-:S00]  /*04b0*/  BRA `(.L_x_0) ;  /* 0xfffffffc00fc7947 */ /* 0x000fc0000383ffff */
[----:B------:R-:W-:-:S00]  /*04c0*/  NOP ;  /* 0x0000000000007918 */ /* 0x000fc00000000000 */
        /* <DEDUP_REMOVED lines=11> */
.L_x_1:


//--------------------- .nv.global.init           --------------------------
	.section	.nv.global.init,"aw",@progbits
.nv.global.init:
	.type		_$_str,@object
	.size		_$_str,(_$_str_$_2 - _$_str)
_$_str:
        /*0000*/ 	.byte	0x5f, 0x5f, 0x43, 0x55, 0x44, 0x41, 0x5f, 0x46, 0x54, 0x5a, 0x00
	.type		_$_str_$_2,@object
	.size		_$_str_$_2,(.L_1 - _$_str_$_2)
_$_str_$_2:
        /*000b*/ 	.byte	0x5f, 0x5f, 0x43, 0x55, 0x44, 0x41, 0x5f, 0x50, 0x52, 0x45, 0x43, 0x5f, 0x53, 0x51, 0x52, 0x54
        /*001b*/ 	.byte	0x00
.L_1:


//--------------------- .nv.constant0.triton_poi_fused__native_batch_norm_legit_no_training_relu_18 --------------------------
	.section	.nv.constant0.triton_poi_fused__native_batch_norm_legit_no_training_relu_18,"a",@progbits
	.sectionflags	@""
	.align	4
.nv.constant0.triton_poi_fused__native_batch_norm_legit_no_training_relu_18:
	.zero		580
